//
// Generated by NVIDIA NVVM Compiler
//
// Compiler Build ID: CL-36424714
// Cuda compilation tools, release 13.0, V13.0.88
// Based on NVVM 20.0.0
//

.version 9.0
.target sm_100
.address_size 64

	// .globl	_Z9VectorAddPiS_S_

.visible .entry _Z9VectorAddPiS_S_(
	.param .u64 .ptr .align 1 _Z9VectorAddPiS_S__param_0,
	.param .u64 .ptr .align 1 _Z9VectorAddPiS_S__param_1,
	.param .u64 .ptr .align 1 _Z9VectorAddPiS_S__param_2
)
{
	.reg .pred 	%p<2>;
	.reg .b32 	%r<8>;
	.reg .b64 	%rd<11>;

	ld.param.u64 	%rd1, [_Z9VectorAddPiS_S__param_0];
	ld.param.u64 	%rd2, [_Z9VectorAddPiS_S__param_1];
	ld.param.u64 	%rd3, [_Z9VectorAddPiS_S__param_2];
	mov.u32 	%r2, %tid.x;
	mov.u32 	%r3, %ntid.x;
	mov.u32 	%r4, %ctaid.x;
	mad.lo.s32 	%r1, %r3, %r4, %r2;
	setp.gt.s32 	%p1, %r1, 2047;
	@%p1 bra 	$L__BB0_2;
	cvta.to.global.u64 	%rd4, %rd1;
	cvta.to.global.u64 	%rd5, %rd2;
	cvta.to.global.u64 	%rd6, %rd3;
	mul.wide.s32 	%rd7, %r1, 4;
	add.s64 	%rd8, %rd4, %rd7;
	ld.global.u32 	%r5, [%rd8];
	add.s64 	%rd9, %rd5, %rd7;
	ld.global.u32 	%r6, [%rd9];
	add.s32 	%r7, %r6, %r5;
	add.s64 	%rd10, %rd6, %rd7;
	st.global.u32 	[%rd10], %r7;
$L__BB0_2:
	ret;

}


// ===== COMPILED SASS (sm_100) =====

	.target	sm_100

	.elftype	@"ET_EXEC"


//--------------------- .note.nv.tkinfo           --------------------------
	.section	.note.nv.tkinfo,"",@"SHT_NOTE"
	.sectionflags	@"SHF_NOTE_NV_TKINFO"
	.tkinfo
        /*0018*/ 	.word	0x00000002
        /*0030*/ 	.string	""
        /*0030*/ 	.string	"ptxas"
        /*0030*/ 	.string	"Cuda compilation tools, release 13.0, V13.0.88"
        /*0030*/ 	.string	"Build cuda_13.0.r13.0/compiler.36424714_0"
        /*0030*/ 	.string	"-arch sm_100 -m 64 "



//--------------------- .note.nv.cuinfo           --------------------------
	.section	.note.nv.cuinfo,"",@"SHT_NOTE"
	.sectionflags	@"SHF_NOTE_NV_CUINFO"
        /*0018*/ 	.short	0x0002
        /*001a*/ 	.short	0x0064
        /*001c*/ 	.short	0x0082
	.zero		2


//--------------------- .nv.info                  --------------------------
	.section	.nv.info,"",@"SHT_CUDA_INFO"
	.align	4


	//----- nvinfo : EIATTR_REGCOUNT
	.align		4
        /*0000*/ 	.byte	0x04, 0x2f
        /*0002*/ 	.short	(.L_1 - .L_0)
	.align		4
.L_0:
        /*0004*/ 	.word	index@(_Z9VectorAddPiS_S_)
        /*0008*/ 	.word	0x0000000c


	//----- nvinfo : EIATTR_FRAME_SIZE
	.align		4
.L_1:
        /*000c*/ 	.byte	0x04, 0x11
        /*000e*/ 	.short	(.L_3 - .L_2)
	.align		4
.L_2:
        /*0010*/ 	.word	index@(_Z9VectorAddPiS_S_)
        /*0014*/ 	.word	0x00000000


	//----- nvinfo : EIATTR_MIN_STACK_SIZE
	.align		4
.L_3:
        /*0018*/ 	.byte	0x04, 0x12
        /*001a*/ 	.short	(.L_5 - .L_4)
	.align		4
.L_4:
        /*001c*/ 	.word	index@(_Z9VectorAddPiS_S_)
        /*0020*/ 	.word	0x00000000
.L_5:


//--------------------- .nv.compat                --------------------------
	.section	.nv.compat,"",@"SHT_CUDA_COMPAT_INFO"
	.align	4
        /*0000*/ 	.byte	0x02, 0x09, 0x00, 0x00, 0x02, 0x02, 0x01, 0x00, 0x02, 0x05, 0x05, 0x00, 0x03, 0x07, 0x01, 0x01
        /*0010*/ 	.byte	0x02, 0x03, 0x00, 0x00, 0x02, 0x06, 0x01, 0x00, 0x04, 0x0b, 0x08, 0x00, 0x09, 0x00, 0x00, 0x00
        /*0020*/ 	.byte	0x00, 0x00, 0x00, 0x00


//--------------------- .nv.info._Z9VectorAddPiS_S_ --------------------------
	.section	.nv.info._Z9VectorAddPiS_S_,"",@"SHT_CUDA_INFO"
	.sectionflags	@""
	.align	4


	//----- nvinfo : EIATTR_CUDA_API_VERSION
	.align		4
        /*0000*/ 	.byte	0x04, 0x37
        /*0002*/ 	.short	(.L_7 - .L_6)
.L_6:
        /*0004*/ 	.word	0x00000082


	//----- nvinfo : EIATTR_KPARAM_INFO
	.align		4
.L_7:
        /*0008*/ 	.byte	0x04, 0x17
        /*000a*/ 	.short	(.L_9 - .L_8)
.L_8:
        /*000c*/ 	.word	0x00000000
        /*0010*/ 	.short	0x0002
        /*0012*/ 	.short	0x0010
        /*0014*/ 	.byte	0x00, 0xf5, 0x21, 0x00


	//----- nvinfo : EIATTR_KPARAM_INFO
	.align		4
.L_9:
        /*0018*/ 	.byte	0x04, 0x17
        /*001a*/ 	.short	(.L_11 - .L_10)
.L_10:
        /*001c*/ 	.word	0x00000000
        /*0020*/ 	.short	0x0001
        /*0022*/ 	.short	0x0008
        /*0024*/ 	.byte	0x00, 0xf5, 0x21, 0x00


	//----- nvinfo : EIATTR_KPARAM_INFO
	.align		4
.L_11:
        /*0028*/ 	.byte	0x04, 0x17
        /*002a*/ 	.short	(.L_13 - .L_12)
.L_12:
        /*002c*/ 	.word	0x00000000
        /*0030*/ 	.short	0x0000
        /*0032*/ 	.short	0x0000
        /*0034*/ 	.byte	0x00, 0xf5, 0x21, 0x00


	//----- nvinfo : EIATTR_SPARSE_MMA_MASK
	.align		4
.L_13:
        /*0038*/ 	.byte	0x03, 0x50
        /*003a*/ 	.short	0x0000


	//----- nvinfo : EIATTR_MAXREG_COUNT
	.align		4
        /*003c*/ 	.byte	0x03, 0x1b
        /*003e*/ 	.short	0x00ff


	//----- nvinfo : EIATTR_MERCURY_ISA_VERSION
	.align		4
        /*0040*/ 	.byte	0x03, 0x5f
        /*0042*/ 	.short	0x0101


	//----- nvinfo : EIATTR_VRC_CTA_INIT_COUNT
	.align		4
        /*0044*/ 	.byte	0x02, 0x4a
	.zero		1
	.zero		1


	//----- nvinfo : EIATTR_EXIT_INSTR_OFFSETS
	.align		4
        /*0048*/ 	.byte	0x04, 0x1c
        /*004a*/ 	.short	(.L_15 - .L_14)


	//   ....[0]....
.L_14:
        /*004c*/ 	.word	0x00000060


	//   ....[1]....
        /*0050*/ 	.word	0x00000120


	//----- nvinfo : EIATTR_CBANK_PARAM_SIZE
	.align		4
.L_15:
        /*0054*/ 	.byte	0x03, 0x19
        /*0056*/ 	.short	0x0018


	//----- nvinfo : EIATTR_PARAM_CBANK
	.align		4
        /*0058*/ 	.byte	0x04, 0x0a
        /*005a*/ 	.short	(.L_17 - .L_16)
	.align		4
.L_16:
        /*005c*/ 	.word	index@(.nv.constant0._Z9VectorAddPiS_S_)
        /*0060*/ 	.short	0x0380
        /*0062*/ 	.short	0x0018


	//----- nvinfo : EIATTR_SW_WAR
	.align		4
.L_17:
        /*0064*/ 	.byte	0x04, 0x36
        /*0066*/ 	.short	(.L_19 - .L_18)
.L_18:
        /*0068*/ 	.word	0x00000008
.L_19:


//--------------------- .nv.callgraph             --------------------------
	.section	.nv.callgraph,"",@"SHT_CUDA_CALLGRAPH"
	.align	4
	.sectionentsize	8
	.align		4
        /*0000*/ 	.word	0x00000000
	.align		4
        /*0004*/ 	.word	0xffffffff
	.align		4
        /*0008*/ 	.word	0x00000000
	.align		4
        /*000c*/ 	.word	0xfffffffe
	.align		4
        /*0010*/ 	.word	0x00000000
	.align		4
        /*0014*/ 	.word	0xfffffffd
	.align		4
        /*0018*/ 	.word	0x00000000
	.align		4
        /*001c*/ 	.word	0xfffffffc


//--------------------- .text._Z9VectorAddPiS_S_  --------------------------
	.section	.text._Z9VectorAddPiS_S_,"ax",@progbits
	.align	128
        .global         _Z9VectorAddPiS_S_
        .type           _Z9VectorAddPiS_S_,@function
        .size           _Z9VectorAddPiS_S_,(.L_x_1 - _Z9VectorAddPiS_S_)
        .other          _Z9VectorAddPiS_S_,@"STO_CUDA_ENTRY STV_DEFAULT"
_Z9VectorAddPiS_S_:
.text._Z9VectorAddPiS_S_:
[----:B------:R-:W-:Y:S01]  /*0000*/  LDC R1, c[0x0][0x37c] ;  /* 0x0000df00ff017b82 */ /* 0x000fe20000000800 */
[----:B------:R-:W0:Y:S01]  /*0010*/  S2R R9, SR_TID.X ;  /* 0x0000000000097919 */ /* 0x000e220000002100 */
[----:B------:R-:W0:Y:S01]  /*0020*/  LDCU UR4, c[0x0][0x360] ;  /* 0x00006c00ff0477ac */ /* 0x000e220008000800 */
[----:B------:R-:W0:Y:S02]  /*0030*/  S2R R0, SR_CTAID.X ;  /* 0x0000000000007919 */ /* 0x000e240000002500 */
[----:B0-----:R-:W-:-:S05]  /*0040*/  IMAD R9, R0, UR4, R9 ;  /* 0x0000000400097c24 */ /* 0x001fca000f8e0209 */
[----:B------:R-:W-:-:S13]  /*0050*/  ISETP.GT.AND P0, PT, R9, 0x7ff, PT ;  /* 0x000007ff0900780c */ /* 0x000fda0003f04270 */
[----:B------:R-:W-:Y:S05]  /*0060*/  @P0 EXIT ;  /* 0x000000000000094d */ /* 0x000fea0003800000 */
[----:B------:R-:W0:Y:S01]  /*0070*/  LDC.64 R2, c[0x0][0x380] ;  /* 0x0000e000ff027b82 */ /* 0x000e220000000a00 */
[----:B------:R-:W1:Y:S07]  /*0080*/  LDCU.64 UR4, c[0x0][0x358] ;  /* 0x00006b00ff0477ac */ /* 0x000e6e0008000a00 */
[----:B------:R-:W2:Y:S08]  /*0090*/  LDC.64 R4, c[0x0][0x388] ;  /* 0x0000e200ff047b82 */ /* 0x000eb00000000a00 */
[----:B------:R-:W3:Y:S01]  /*00a0*/  LDC.64 R6, c[0x0][0x390] ;  /* 0x0000e400ff067b82 */ /* 0x000ee20000000a00 */
[----:B0-----:R-:W-:-:S06]  /*00b0*/  IMAD.WIDE R2, R9, 0x4, R2 ;  /* 0x0000000409027825 */ /* 0x001fcc00078e0202 */
[----:B-1----:R-:W4:Y:S01]  /*00c0*/  LDG.E R2, desc[UR4][R2.64] ;  /* 0x0000000402027981 */ /* 0x002f22000c1e1900 */
[----:B--2---:R-:W-:-:S06]  /*00d0*/  IMAD.WIDE R4, R9, 0x4, R4 ;  /* 0x0000000409047825 */ /* 0x004fcc00078e0204 */
[----:B------:R-:W4:Y:S01]  /*00e0*/  LDG.E R5, desc[UR4][R4.64] ;  /* 0x0000000404057981 */ /* 0x000f22000c1e1900 */
[----:B---3--:R-:W-:Y:S01]  /*00f0*/  IMAD.WIDE R6, R9, 0x4, R6 ;  /* 0x0000000409067825 */ /* 0x008fe200078e0206 */
[----:B----4-:R-:W-:-:S05]  /*0100*/  IADD3 R9, PT, PT, R2, R5, RZ ;  /* 0x0000000502097210 */ /* 0x010fca0007ffe0ff */
[----:B------:R-:W-:Y:S01]  /*0110*/  STG.E desc[UR4][R6.64], R9 ;  /* 0x0000000906007986 */ /* 0x000fe2000c101904 */
[----:B------:R-:W-:Y:S05]  /*0120*/  EXIT ;  /* 0x000000000000794d */ /* 0x000fea0003800000 */
.L_x_0:
[----:B------:R-:W-:-:S00]  /*0130*/  BRA `(.L_x_0) ;  /* 0xfffffffc00fc7947 */ /* 0x000fc0000383ffff */
[----:B------:R-:W-:-:S00]  /*0140*/  NOP ;  /* 0x0000000000007918 */ /* 0x000fc00000000000 */
        /* <DEDUP_REMOVED lines=11> */
.L_x_1:


//--------------------- .nv.shared.reserved.0     --------------------------
	.section	.nv.shared.reserved.0,"aw",@nobits
	.weak		__nv_reservedSMEM_offset_0_alias
	.size		__nv_reservedSMEM_offset_0_alias, 0, 64
	.other		__nv_reservedSMEM_offset_0_alias,@"STO_CUDA_RESERVED_SHARED STV_DEFAULT"
__nv_reservedSMEM_offset_0_alias:
	.zero		0
	.zero		64


//--------------------- .nv.constant0._Z9VectorAddPiS_S_ --------------------------
	.section	.nv.constant0._Z9VectorAddPiS_S_,"a",@progbits
	.sectionflags	@""
	.align	4
.nv.constant0._Z9VectorAddPiS_S_:
	.zero		920


//--------------------- SYMBOLS --------------------------

	.type		.nv.reservedSmem.offset0,@object
	.size		.nv.reservedSmem.offset0,0x4
